//
// Generated by NVIDIA NVVM Compiler
//
// Compiler Build ID: CL-36424714
// Cuda compilation tools, release 13.0, V13.0.88
// Based on NVVM 20.0.0
//

.version 9.0
.target sm_100
.address_size 64

	// .globl	_Z15matrixSubKernelPKfS0_Pfi

.visible .entry _Z15matrixSubKernelPKfS0_Pfi(
	.param .u64 .ptr .align 1 _Z15matrixSubKernelPKfS0_Pfi_param_0,
	.param .u64 .ptr .align 1 _Z15matrixSubKernelPKfS0_Pfi_param_1,
	.param .u64 .ptr .align 1 _Z15matrixSubKernelPKfS0_Pfi_param_2,
	.param .u32 _Z15matrixSubKernelPKfS0_Pfi_param_3
)
{
	.reg .pred 	%p<2>;
	.reg .b32 	%r<7>;
	.reg .b32 	%f<4>;
	.reg .b64 	%rd<11>;

	ld.param.u64 	%rd1, [_Z15matrixSubKernelPKfS0_Pfi_param_0];
	ld.param.u64 	%rd2, [_Z15matrixSubKernelPKfS0_Pfi_param_1];
	ld.param.u64 	%rd3, [_Z15matrixSubKernelPKfS0_Pfi_param_2];
	ld.param.u32 	%r2, [_Z15matrixSubKernelPKfS0_Pfi_param_3];
	mov.u32 	%r3, %ctaid.x;
	mov.u32 	%r4, %ntid.x;
	mov.u32 	%r5, %tid.x;
	mad.lo.s32 	%r1, %r3, %r4, %r5;
	mul.lo.s32 	%r6, %r2, %r2;
	setp.ge.s32 	%p1, %r1, %r6;
	@%p1 bra 	$L__BB0_2;
	cvta.to.global.u64 	%rd4, %rd1;
	cvta.to.global.u64 	%rd5, %rd2;
	cvta.to.global.u64 	%rd6, %rd3;
	mul.wide.s32 	%rd7, %r1, 4;
	add.s64 	%rd8, %rd4, %rd7;
	ld.global.f32 	%f1, [%rd8];
	add.s64 	%rd9, %rd5, %rd7;
	ld.global.f32 	%f2, [%rd9];
	sub.f32 	%f3, %f1, %f2;
	add.s64 	%rd10, %rd6, %rd7;
	st.global.f32 	[%rd10], %f3;
$L__BB0_2:
	ret;

}
	// .globl	_Z15matrixMulKernelPKfS0_Pfi
.visible .entry _Z15matrixMulKernelPKfS0_Pfi(
	.param .u64 .ptr .align 1 _Z15matrixMulKernelPKfS0_Pfi_param_0,
	.param .u64 .ptr .align 1 _Z15matrixMulKernelPKfS0_Pfi_param_1,
	.param .u64 .ptr .align 1 _Z15matrixMulKernelPKfS0_Pfi_param_2,
	.param .u32 _Z15matrixMulKernelPKfS0_Pfi_param_3
)
{
	.reg .pred 	%p<11>;
	.reg .b32 	%r<40>;
	.reg .b32 	%f<68>;
	.reg .b64 	%rd<53>;

	ld.param.u64 	%rd11, [_Z15matrixMulKernelPKfS0_Pfi_param_0];
	ld.param.u64 	%rd12, [_Z15matrixMulKernelPKfS0_Pfi_param_1];
	ld.param.u32 	%r20, [_Z15matrixMulKernelPKfS0_Pfi_param_3];
	cvta.to.global.u64 	%rd1, %rd12;
	cvta.to.global.u64 	%rd2, %rd11;
	mov.u32 	%r21, %ctaid.x;
	mov.u32 	%r22, %ntid.x;
	mov.u32 	%r23, %tid.x;
	mad.lo.s32 	%r1, %r21, %r22, %r23;
	mul.lo.s32 	%r24, %r20, %r20;
	setp.ge.s32 	%p1, %r1, %r24;
	@%p1 bra 	$L__BB1_14;
	rem.s32 	%r2, %r1, %r20;
	setp.lt.s32 	%p2, %r20, 1;
	mov.f32 	%f67, 0f00000000;
	@%p2 bra 	$L__BB1_13;
	sub.s32 	%r34, %r1, %r2;
	and.b32  	%r4, %r20, 7;
	setp.lt.u32 	%p3, %r20, 8;
	mov.f32 	%f67, 0f00000000;
	mov.b32 	%r38, 0;
	@%p3 bra 	$L__BB1_5;
	and.b32  	%r38, %r20, 2147483640;
	neg.s32 	%r36, %r38;
	mul.wide.u32 	%rd13, %r20, 4;
	add.s64 	%rd3, %rd1, %rd13;
	mul.wide.u32 	%rd14, %r20, 8;
	add.s64 	%rd4, %rd1, %rd14;
	mul.wide.u32 	%rd15, %r20, 12;
	add.s64 	%rd5, %rd1, %rd15;
	mul.wide.u32 	%rd16, %r20, 16;
	add.s64 	%rd6, %rd1, %rd16;
	mul.wide.u32 	%rd17, %r20, 20;
	add.s64 	%rd7, %rd1, %rd17;
	mul.wide.u32 	%rd18, %r20, 24;
	add.s64 	%rd8, %rd1, %rd18;
	mul.wide.u32 	%rd19, %r20, 28;
	add.s64 	%rd9, %rd1, %rd19;
	mov.f32 	%f67, 0f00000000;
	mov.u32 	%r35, %r2;
$L__BB1_4:
	.pragma "nounroll";
	mul.wide.s32 	%rd20, %r35, 4;
	add.s64 	%rd21, %rd3, %rd20;
	add.s64 	%rd22, %rd4, %rd20;
	add.s64 	%rd23, %rd5, %rd20;
	add.s64 	%rd24, %rd6, %rd20;
	add.s64 	%rd25, %rd7, %rd20;
	add.s64 	%rd26, %rd8, %rd20;
	add.s64 	%rd27, %rd9, %rd20;
	add.s64 	%rd28, %rd1, %rd20;
	mul.wide.s32 	%rd29, %r34, 4;
	add.s64 	%rd30, %rd2, %rd29;
	ld.global.f32 	%f17, [%rd30];
	ld.global.f32 	%f18, [%rd28];
	fma.rn.f32 	%f19, %f17, %f18, %f67;
	ld.global.f32 	%f20, [%rd30+4];
	ld.global.f32 	%f21, [%rd21];
	fma.rn.f32 	%f22, %f20, %f21, %f19;
	ld.global.f32 	%f23, [%rd30+8];
	ld.global.f32 	%f24, [%rd22];
	fma.rn.f32 	%f25, %f23, %f24, %f22;
	ld.global.f32 	%f26, [%rd30+12];
	ld.global.f32 	%f27, [%rd23];
	fma.rn.f32 	%f28, %f26, %f27, %f25;
	ld.global.f32 	%f29, [%rd30+16];
	ld.global.f32 	%f30, [%rd24];
	fma.rn.f32 	%f31, %f29, %f30, %f28;
	ld.global.f32 	%f32, [%rd30+20];
	ld.global.f32 	%f33, [%rd25];
	fma.rn.f32 	%f34, %f32, %f33, %f31;
	ld.global.f32 	%f35, [%rd30+24];
	ld.global.f32 	%f36, [%rd26];
	fma.rn.f32 	%f37, %f35, %f36, %f34;
	ld.global.f32 	%f38, [%rd30+28];
	ld.global.f32 	%f39, [%rd27];
	fma.rn.f32 	%f67, %f38, %f39, %f37;
	add.s32 	%r36, %r36, 8;
	shl.b32 	%r26, %r20, 3;
	add.s32 	%r35, %r35, %r26;
	add.s32 	%r34, %r34, 8;
	setp.ne.s32 	%p4, %r36, 0;
	@%p4 bra 	$L__BB1_4;
$L__BB1_5:
	setp.eq.s32 	%p5, %r4, 0;
	@%p5 bra 	$L__BB1_13;
	sub.s32 	%r14, %r1, %r2;
	and.b32  	%r15, %r20, 3;
	setp.lt.u32 	%p6, %r4, 4;
	@%p6 bra 	$L__BB1_8;
	add.s32 	%r27, %r14, %r38;
	mul.wide.s32 	%rd31, %r27, 4;
	add.s64 	%rd32, %rd2, %rd31;
	ld.global.f32 	%f41, [%rd32];
	mad.lo.s32 	%r28, %r38, %r20, %r2;
	mul.wide.s32 	%rd33, %r28, 4;
	add.s64 	%rd34, %rd1, %rd33;
	ld.global.f32 	%f42, [%rd34];
	fma.rn.f32 	%f43, %f41, %f42, %f67;
	ld.global.f32 	%f44, [%rd32+4];
	mul.wide.u32 	%rd35, %r20, 4;
	add.s64 	%rd36, %rd34, %rd35;
	ld.global.f32 	%f45, [%rd36];
	fma.rn.f32 	%f46, %f44, %f45, %f43;
	ld.global.f32 	%f47, [%rd32+8];
	add.s64 	%rd37, %rd36, %rd35;
	ld.global.f32 	%f48, [%rd37];
	fma.rn.f32 	%f49, %f47, %f48, %f46;
	ld.global.f32 	%f50, [%rd32+12];
	add.s64 	%rd38, %rd37, %rd35;
	ld.global.f32 	%f51, [%rd38];
	fma.rn.f32 	%f67, %f50, %f51, %f49;
	add.s32 	%r38, %r38, 4;
$L__BB1_8:
	setp.eq.s32 	%p7, %r15, 0;
	@%p7 bra 	$L__BB1_13;
	setp.eq.s32 	%p8, %r15, 1;
	@%p8 bra 	$L__BB1_11;
	add.s32 	%r29, %r14, %r38;
	mul.wide.s32 	%rd39, %r29, 4;
	add.s64 	%rd40, %rd2, %rd39;
	ld.global.f32 	%f53, [%rd40];
	mad.lo.s32 	%r30, %r38, %r20, %r2;
	mul.wide.s32 	%rd41, %r30, 4;
	add.s64 	%rd42, %rd1, %rd41;
	ld.global.f32 	%f54, [%rd42];
	fma.rn.f32 	%f55, %f53, %f54, %f67;
	ld.global.f32 	%f56, [%rd40+4];
	mul.wide.u32 	%rd43, %r20, 4;
	add.s64 	%rd44, %rd42, %rd43;
	ld.global.f32 	%f57, [%rd44];
	fma.rn.f32 	%f67, %f56, %f57, %f55;
	add.s32 	%r38, %r38, 2;
$L__BB1_11:
	and.b32  	%r31, %r20, 1;
	setp.eq.b32 	%p9, %r31, 1;
	not.pred 	%p10, %p9;
	@%p10 bra 	$L__BB1_13;
	add.s32 	%r32, %r14, %r38;
	mul.wide.s32 	%rd45, %r32, 4;
	add.s64 	%rd46, %rd2, %rd45;
	ld.global.f32 	%f58, [%rd46];
	mad.lo.s32 	%r33, %r38, %r20, %r2;
	mul.wide.s32 	%rd47, %r33, 4;
	add.s64 	%rd48, %rd1, %rd47;
	ld.global.f32 	%f59, [%rd48];
	fma.rn.f32 	%f67, %f58, %f59, %f67;
$L__BB1_13:
	ld.param.u64 	%rd52, [_Z15matrixMulKernelPKfS0_Pfi_param_2];
	cvta.to.global.u64 	%rd49, %rd52;
	mul.wide.s32 	%rd50, %r1, 4;
	add.s64 	%rd51, %rd49, %rd50;
	st.global.f32 	[%rd51], %f67;
$L__BB1_14:
	ret;

}


// ===== COMPILED SASS (sm_100) =====

	.target	sm_100

	.elftype	@"ET_EXEC"


//--------------------- .note.nv.tkinfo           --------------------------
	.section	.note.nv.tkinfo,"",@"SHT_NOTE"
	.sectionflags	@"SHF_NOTE_NV_TKINFO"
	.tkinfo
        /*0018*/ 	.word	0x00000002
        /*0030*/ 	.string	""
        /*0030*/ 	.string	"ptxas"
        /*0030*/ 	.string	"Cuda compilation tools, release 13.0, V13.0.88"
        /*0030*/ 	.string	"Build cuda_13.0.r13.0/compiler.36424714_0"
        /*0030*/ 	.string	"-arch sm_100 -m 64 "



//--------------------- .note.nv.cuinfo           --------------------------
	.section	.note.nv.cuinfo,"",@"SHT_NOTE"
	.sectionflags	@"SHF_NOTE_NV_CUINFO"
        /*0018*/ 	.short	0x0002
        /*001a*/ 	.short	0x0064
        /*001c*/ 	.short	0x0082
	.zero		2


//--------------------- .nv.info                  --------------------------
	.section	.nv.info,"",@"SHT_CUDA_INFO"
	.align	4


	//----- nvinfo : EIATTR_REGCOUNT
	.align		4
        /*0000*/ 	.byte	0x04, 0x2f
        /*0002*/ 	.short	(.L_1 - .L_0)
	.align		4
.L_0:
        /*0004*/ 	.word	index@(_Z15matrixSubKernelPKfS0_Pfi)
        /*0008*/ 	.word	0x0000000c


	//----- nvinfo : EIATTR_FRAME_SIZE
	.align		4
.L_1:
        /*000c*/ 	.byte	0x04, 0x11
        /*000e*/ 	.short	(.L_3 - .L_2)
	.align		4
.L_2:
        /*0010*/ 	.word	index@(_Z15matrixSubKernelPKfS0_Pfi)
        /*0014*/ 	.word	0x00000000


	//----- nvinfo : EIATTR_REGCOUNT
	.align		4
.L_3:
        /*0018*/ 	.byte	0x04, 0x2f
        /*001a*/ 	.short	(.L_5 - .L_4)
	.align		4
.L_4:
        /*001c*/ 	.word	index@(_Z15matrixMulKernelPKfS0_Pfi)
        /*0020*/ 	.word	0x0000001f


	//----- nvinfo : EIATTR_FRAME_SIZE
	.align		4
.L_5:
        /*0024*/ 	.byte	0x04, 0x11
        /*0026*/ 	.short	(.L_7 - .L_6)
	.align		4
.L_6:
        /*0028*/ 	.word	index@(_Z15matrixMulKernelPKfS0_Pfi)
        /*002c*/ 	.word	0x00000000


	//----- nvinfo : EIATTR_MIN_STACK_SIZE
	.align		4
.L_7:
        /*0030*/ 	.byte	0x04, 0x12
        /*0032*/ 	.short	(.L_9 - .L_8)
	.align		4
.L_8:
        /*0034*/ 	.word	index@(_Z15matrixMulKernelPKfS0_Pfi)
        /*0038*/ 	.word	0x00000000


	//----- nvinfo : EIATTR_MIN_STACK_SIZE
	.align		4
.L_9:
        /*003c*/ 	.byte	0x04, 0x12
        /*003e*/ 	.short	(.L_11 - .L_10)
	.align		4
.L_10:
        /*0040*/ 	.word	index@(_Z15matrixSubKernelPKfS0_Pfi)
        /*0044*/ 	.word	0x00000000
.L_11:


//--------------------- .nv.compat                --------------------------
	.section	.nv.compat,"",@"SHT_CUDA_COMPAT_INFO"
	.align	4
        /*0000*/ 	.byte	0x02, 0x09, 0x00, 0x00, 0x02, 0x02, 0x01, 0x00, 0x02, 0x05, 0x05, 0x00, 0x03, 0x07, 0x01, 0x01
        /*0010*/ 	.byte	0x02, 0x03, 0x00, 0x00, 0x02, 0x06, 0x01, 0x00, 0x04, 0x0b, 0x08, 0x00, 0x09, 0x00, 0x00, 0x00
        /*0020*/ 	.byte	0x00, 0x00, 0x00, 0x00


//--------------------- .nv.info._Z15matrixMulKernelPKfS0_Pfi --------------------------
	.section	.nv.info._Z15matrixMulKernelPKfS0_Pfi,"",@"SHT_CUDA_INFO"
	.sectionflags	@""
	.align	4


	//----- nvinfo : EIATTR_CUDA_API_VERSION
	.align		4
        /*0000*/ 	.byte	0x04, 0x37
        /*0002*/ 	.short	(.L_13 - .L_12)
.L_12:
        /*0004*/ 	.word	0x00000082


	//----- nvinfo : EIATTR_KPARAM_INFO
	.align		4
.L_13:
        /*0008*/ 	.byte	0x04, 0x17
        /*000a*/ 	.short	(.L_15 - .L_14)
.L_14:
        /*000c*/ 	.word	0x00000000
        /*0010*/ 	.short	0x0003
        /*0012*/ 	.short	0x0018
        /*0014*/ 	.byte	0x00, 0xf0, 0x11, 0x00


	//----- nvinfo : EIATTR_KPARAM_INFO
	.align		4
.L_15:
        /*0018*/ 	.byte	0x04, 0x17
        /*001a*/ 	.short	(.L_17 - .L_16)
.L_16:
        /*001c*/ 	.word	0x00000000
        /*0020*/ 	.short	0x0002
        /*0022*/ 	.short	0x0010
        /*0024*/ 	.byte	0x00, 0xf5, 0x21, 0x00


	//----- nvinfo : EIATTR_KPARAM_INFO
	.align		4
.L_17:
        /*0028*/ 	.byte	0x04, 0x17
        /*002a*/ 	.short	(.L_19 - .L_18)
.L_18:
        /*002c*/ 	.word	0x00000000
        /*0030*/ 	.short	0x0001
        /*0032*/ 	.short	0x0008
        /*0034*/ 	.byte	0x00, 0xf5, 0x21, 0x00


	//----- nvinfo : EIATTR_KPARAM_INFO
	.align		4
.L_19:
        /*0038*/ 	.byte	0x04, 0x17
        /*003a*/ 	.short	(.L_21 - .L_20)
.L_20:
        /*003c*/ 	.word	0x00000000
        /*0040*/ 	.short	0x0000
        /*0042*/ 	.short	0x0000
        /*0044*/ 	.byte	0x00, 0xf5, 0x21, 0x00


	//----- nvinfo : EIATTR_SPARSE_MMA_MASK
	.align		4
.L_21:
        /*0048*/ 	.byte	0x03, 0x50
        /*004a*/ 	.short	0x0000


	//----- nvinfo : EIATTR_MAXREG_COUNT
	.align		4
        /*004c*/ 	.byte	0x03, 0x1b
        /*004e*/ 	.short	0x00ff


	//----- nvinfo : EIATTR_MERCURY_ISA_VERSION
	.align		4
        /*0050*/ 	.byte	0x03, 0x5f
        /*0052*/ 	.short	0x0101


	//----- nvinfo : EIATTR_VRC_CTA_INIT_COUNT
	.align		4
        /*0054*/ 	.byte	0x02, 0x4a
	.zero		1
	.zero		1


	//----- nvinfo : EIATTR_EXIT_INSTR_OFFSETS
	.align		4
        /*0058*/ 	.byte	0x04, 0x1c
        /*005a*/ 	.short	(.L_23 - .L_22)


	//   ....[0]....
.L_22:
        /*005c*/ 	.word	0x00000080


	//   ....[1]....
        /*0060*/ 	.word	0x00000af0


	//----- nvinfo : EIATTR_CBANK_PARAM_SIZE
	.align		4
.L_23:
        /*0064*/ 	.byte	0x03, 0x19
        /*0066*/ 	.short	0x001c


	//----- nvinfo : EIATTR_PARAM_CBANK
	.align		4
        /*0068*/ 	.byte	0x04, 0x0a
        /*006a*/ 	.short	(.L_25 - .L_24)
	.align		4
.L_24:
        /*006c*/ 	.word	index@(.nv.constant0._Z15matrixMulKernelPKfS0_Pfi)
        /*0070*/ 	.short	0x0380
        /*0072*/ 	.short	0x001c


	//----- nvinfo : EIATTR_SW_WAR
	.align		4
.L_25:
        /*0074*/ 	.byte	0x04, 0x36
        /*0076*/ 	.short	(.L_27 - .L_26)
.L_26:
        /*0078*/ 	.word	0x00000008
.L_27:


//--------------------- .nv.info._Z15matrixSubKernelPKfS0_Pfi --------------------------
	.section	.nv.info._Z15matrixSubKernelPKfS0_Pfi,"",@"SHT_CUDA_INFO"
	.sectionflags	@""
	.align	4


	//----- nvinfo : EIATTR_CUDA_API_VERSION
	.align		4
        /*0000*/ 	.byte	0x04, 0x37
        /*0002*/ 	.short	(.L_29 - .L_28)
.L_28:
        /*0004*/ 	.word	0x00000082


	//----- nvinfo : EIATTR_KPARAM_INFO
	.align		4
.L_29:
        /*0008*/ 	.byte	0x04, 0x17
        /*000a*/ 	.short	(.L_31 - .L_30)
.L_30:
        /*000c*/ 	.word	0x00000000
        /*0010*/ 	.short	0x0003
        /*0012*/ 	.short	0x0018
        /*0014*/ 	.byte	0x00, 0xf0, 0x11, 0x00


	//----- nvinfo : EIATTR_KPARAM_INFO
	.align		4
.L_31:
        /*0018*/ 	.byte	0x04, 0x17
        /*001a*/ 	.short	(.L_33 - .L_32)
.L_32:
        /*001c*/ 	.word	0x00000000
        /*0020*/ 	.short	0x0002
        /*0022*/ 	.short	0x0010
        /*0024*/ 	.byte	0x00, 0xf5, 0x21, 0x00


	//----- nvinfo : EIATTR_KPARAM_INFO
	.align		4
.L_33:
        /*0028*/ 	.byte	0x04, 0x17
        /*002a*/ 	.short	(.L_35 - .L_34)
.L_34:
        /*002c*/ 	.word	0x00000000
        /*0030*/ 	.short	0x0001
        /*0032*/ 	.short	0x0008
        /*0034*/ 	.byte	0x00, 0xf5, 0x21, 0x00


	//----- nvinfo : EIATTR_KPARAM_INFO
	.align		4
.L_35:
        /*0038*/ 	.byte	0x04, 0x17
        /*003a*/ 	.short	(.L_37 - .L_36)
.L_36:
        /*003c*/ 	.word	0x00000000
        /*0040*/ 	.short	0x0000
        /*0042*/ 	.short	0x0000
        /*0044*/ 	.byte	0x00, 0xf5, 0x21, 0x00


	//----- nvinfo : EIATTR_SPARSE_MMA_MASK
	.align		4
.L_37:
        /*0048*/ 	.byte	0x03, 0x50
        /*004a*/ 	.short	0x0000


	//----- nvinfo : EIATTR_MAXREG_COUNT
	.align		4
        /*004c*/ 	.byte	0x03, 0x1b
        /*004e*/ 	.short	0x00ff


	//----- nvinfo : EIATTR_MERCURY_ISA_VERSION
	.align		4
        /*0050*/ 	.byte	0x03, 0x5f
        /*0052*/ 	.short	0x0101


	//----- nvinfo : EIATTR_VRC_CTA_INIT_COUNT
	.align		4
        /*0054*/ 	.byte	0x02, 0x4a
	.zero		1
	.zero		1


	//----- nvinfo : EIATTR_EXIT_INSTR_OFFSETS
	.align		4
        /*0058*/ 	.byte	0x04, 0x1c
        /*005a*/ 	.short	(.L_39 - .L_38)


	//   ....[0]....
.L_38:
        /*005c*/ 	.word	0x00000080


	//   ....[1]....
        /*0060*/ 	.word	0x00000140


	//----- nvinfo : EIATTR_CBANK_PARAM_SIZE
	.align		4
.L_39:
        /*0064*/ 	.byte	0x03, 0x19
        /*0066*/ 	.short	0x001c


	//----- nvinfo : EIATTR_PARAM_CBANK
	.align		4
        /*0068*/ 	.byte	0x04, 0x0a
        /*006a*/ 	.short	(.L_41 - .L_40)
	.align		4
.L_40:
        /*006c*/ 	.word	index@(.nv.constant0._Z15matrixSubKernelPKfS0_Pfi)
        /*0070*/ 	.short	0x0380
        /*0072*/ 	.short	0x001c


	//----- nvinfo : EIATTR_SW_WAR
	.align		4
.L_41:
        /*0074*/ 	.byte	0x04, 0x36
        /*0076*/ 	.short	(.L_43 - .L_42)
.L_42:
        /*0078*/ 	.word	0x00000008
.L_43:


//--------------------- .nv.callgraph             --------------------------
	.section	.nv.callgraph,"",@"SHT_CUDA_CALLGRAPH"
	.align	4
	.sectionentsize	8
	.align		4
        /*0000*/ 	.word	0x00000000
	.align		4
        /*0004*/ 	.word	0xffffffff
	.align		4
        /*0008*/ 	.word	0x00000000
	.align		4
        /*000c*/ 	.word	0xfffffffe
	.align		4
        /*0010*/ 	.word	0x00000000
	.align		4
        /*0014*/ 	.word	0xfffffffd
	.align		4
        /*0018*/ 	.word	0x00000000
	.align		4
        /*001c*/ 	.word	0xfffffffc


//--------------------- .text._Z15matrixMulKernelPKfS0_Pfi --------------------------
	.section	.text._Z15matrixMulKernelPKfS0_Pfi,"ax",@progbits
	.align	128
        .global         _Z15matrixMulKernelPKfS0_Pfi
        .type           _Z15matrixMulKernelPKfS0_Pfi,@function
        .size           _Z15matrixMulKernelPKfS0_Pfi,(.L_x_6 - _Z15matrixMulKernelPKfS0_Pfi)
        .other          _Z15matrixMulKernelPKfS0_Pfi,@"STO_CUDA_ENTRY STV_DEFAULT"
_Z15matrixMulKernelPKfS0_Pfi:
.text._Z15matrixMulKernelPKfS0_Pfi:
[----:B------:R-:W-:Y:S01]  /*0000*/  LDC R1, c[0x0][0x37c] ;  /* 0x0000df00ff017b82 */ /* 0x000fe20000000800 */
[----:B------:R-:W0:Y:S07]  /*0010*/  S2R R3, SR_TID.X ;  /* 0x0000000000037919 */ /* 0x000e2e0000002100 */
[----:B------:R-:W0:Y:S01]  /*0020*/  S2UR UR5, SR_CTAID.X ;  /* 0x00000000000579c3 */ /* 0x000e220000002500 */
[----:B------:R-:W1:Y:S07]  /*0030*/  LDCU UR18, c[0x0][0x398] ;  /* 0x00007300ff1277ac */ /* 0x000e6e0008000800 */
[----:B------:R-:W0:Y:S01]  /*0040*/  LDC R0, c[0x0][0x360] ;  /* 0x0000d800ff007b82 */ /* 0x000e220000000800 */
[----:B-1----:R-:W-:Y:S01]  /*0050*/  UIMAD UR4, UR18, UR18, URZ ;  /* 0x00000012120472a4 */ /* 0x002fe2000f8e02ff */
[----:B0-----:R-:W-:-:S05]  /*0060*/  IMAD R0, R0, UR5, R3 ;  /* 0x0000000500007c24 */ /* 0x001fca000f8e0203 */
[----:B------:R-:W-:-:S13]  /*0070*/  ISETP.GE.AND P0, PT, R0, UR4, PT ;  /* 0x0000000400007c0c */ /* 0x000fda000bf06270 */
[----:B------:R-:W-:Y:S05]  /*0080*/  @P0 EXIT ;  /* 0x000000000000094d */ /* 0x000fea0003800000 */
[----:B------:R-:W-:Y:S01]  /*0090*/  IABS R6, UR18 ;  /* 0x0000001200067c13 */ /* 0x000fe20008000000 */
[----:B------:R-:W-:Y:S01]  /*00a0*/  UISETP.GE.AND UP0, UPT, UR18, 0x1, UPT ;  /* 0x000000011200788c */ /* 0x000fe2000bf06270 */
[----:B------:R-:W-:Y:S01]  /*00b0*/  IABS R13, R0 ;  /* 0x00000000000d7213 */ /* 0x000fe20000000000 */
[----:B------:R-:W-:Y:S01]  /*00c0*/  IMAD.MOV.U32 R12, RZ, RZ, RZ ;  /* 0x000000ffff0c7224 */ /* 0x000fe200078e00ff */
[----:B------:R-:W0:Y:S01]  /*00d0*/  I2F.RP R4, R6 ;  /* 0x0000000600047306 */ /* 0x000e220000209400 */
[----:B------:R-:W-:Y:S01]  /*00e0*/  ISETP.GE.AND P2, PT, R0, RZ, PT ;  /* 0x000000ff0000720c */ /* 0x000fe20003f46270 */
[----:B------:R-:W1:Y:S06]  /*00f0*/  LDCU.64 UR16, c[0x0][0x358] ;  /* 0x00006b00ff1077ac */ /* 0x000e6c0008000a00 */
[----:B0-----:R-:W0:Y:S02]  /*0100*/  MUFU.RCP R4, R4 ;  /* 0x0000000400047308 */ /* 0x001e240000001000 */
[----:B0-----:R-:W-:-:S06]  /*0110*/  IADD3 R2, PT, PT, R4, 0xffffffe, RZ ;  /* 0x0ffffffe04027810 */ /* 0x001fcc0007ffe0ff */
[----:B------:R0:W2:Y:S02]  /*0120*/  F2I.FTZ.U32.TRUNC.NTZ R3, R2 ;  /* 0x0000000200037305 */ /* 0x0000a4000021f000 */
[----:B0-----:R-:W-:Y:S01]  /*0130*/  HFMA2 R2, -RZ, RZ, 0, 0 ;  /* 0x00000000ff027431 */ /* 0x001fe200000001ff */
[----:B--2---:R-:W-:-:S05]  /*0140*/  IADD3 R5, PT, PT, RZ, -R3, RZ ;  /* 0x80000003ff057210 */ /* 0x004fca0007ffe0ff */
[----:B------:R-:W-:-:S04]  /*0150*/  IMAD R5, R5, R6, RZ ;  /* 0x0000000605057224 */ /* 0x000fc800078e02ff */
[----:B------:R-:W-:-:S06]  /*0160*/  IMAD.HI.U32 R3, R3, R5, R2 ;  /* 0x0000000503037227 */ /* 0x000fcc00078e0002 */
[----:B------:R-:W-:-:S05]  /*0170*/  IMAD.HI.U32 R3, R3, R13, RZ ;  /* 0x0000000d03037227 */ /* 0x000fca00078e00ff */
[----:B------:R-:W-:-:S05]  /*0180*/  IADD3 R3, PT, PT, -R3, RZ, RZ ;  /* 0x000000ff03037210 */ /* 0x000fca0007ffe1ff */
[----:B------:R-:W-:-:S05]  /*0190*/  IMAD R13, R6, R3, R13 ;  /* 0x00000003060d7224 */ /* 0x000fca00078e020d */
[----:B------:R-:W-:-:S13]  /*01a0*/  ISETP.GT.U32.AND P0, PT, R6, R13, PT ;  /* 0x0000000d0600720c */ /* 0x000fda0003f04070 */
[----:B------:R-:W-:Y:S02]  /*01b0*/  @!P0 IADD3 R13, PT, PT, R13, -R6, RZ ;  /* 0x800000060d0d8210 */ /* 0x000fe40007ffe0ff */
[----:B------:R-:W-:Y:S02]  /*01c0*/  ISETP.NE.AND P0, PT, RZ, UR18, PT ;  /* 0x00000012ff007c0c */ /* 0x000fe4000bf05270 */
[----:B------:R-:W-:-:S13]  /*01d0*/  ISETP.GT.U32.AND P1, PT, R6, R13, PT ;  /* 0x0000000d0600720c */ /* 0x000fda0003f24070 */
[----:B------:R-:W-:-:S04]  /*01e0*/  @!P1 IADD3 R13, PT, PT, R13, -R6, RZ ;  /* 0x800000060d0d9210 */ /* 0x000fc80007ffe0ff */
[----:B------:R-:W-:Y:S02]  /*01f0*/  @!P2 IADD3 R13, PT, PT, -R13, RZ, RZ ;  /* 0x000000ff0d0da210 */ /* 0x000fe40007ffe1ff */
[----:B------:R-:W-:Y:S01]  /*0200*/  @!P0 LOP3.LUT R13, RZ, UR18, RZ, 0x33, !PT ;  /* 0x00000012ff0d8c12 */ /* 0x000fe2000f8e33ff */
[----:B-1----:R-:W-:Y:S06]  /*0210*/  BRA.U !UP0, `(.L_x_0) ;  /* 0x0000000908287547 */ /* 0x002fec000b800000 */
[----:B------:R-:W-:Y:S01]  /*0220*/  UISETP.GE.U32.AND UP1, UPT, UR18, 0x8, UPT ;  /* 0x000000081200788c */ /* 0x000fe2000bf26070 */
[----:B------:R-:W-:Y:S01]  /*0230*/  MOV R12, RZ ;  /* 0x000000ff000c7202 */ /* 0x000fe20000000f00 */
[----:B------:R-:W-:Y:S01]  /*0240*/  ULOP3.LUT UR19, UR18, 0x7, URZ, 0xc0, !UPT ;  /* 0x0000000712137892 */ /* 0x000fe2000f8ec0ff */
[----:B------:R-:W-:-:S03]  /*0250*/  UMOV UR4, URZ ;  /* 0x000000ff00047c82 */ /* 0x000fc60008000000 */
[----:B------:R-:W-:-:S03]  /*0260*/  UISETP.NE.AND UP0, UPT, UR19, URZ, UPT ;  /* 0x000000ff1300728c */ /* 0x000fc6000bf05270 */
[----:B------:R-:W-:Y:S08]  /*0270*/  BRA.U !UP1, `(.L_x_1) ;  /* 0x0000000109f87547 */ /* 0x000ff0000b800000 */
[----:B------:R-:W0:Y:S01]  /*0280*/  LDCU.64 UR20, c[0x0][0x388] ;  /* 0x00007100ff1477ac */ /* 0x000e220008000a00 */
[-C--:B------:R-:W-:Y:S02]  /*0290*/  IADD3 R14, PT, PT, R0, -R13.reuse, RZ ;  /* 0x8000000d000e7210 */ /* 0x080fe40007ffe0ff */
[----:B------:R-:W-:Y:S01]  /*02a0*/  MOV R12, RZ ;  /* 0x000000ff000c7202 */ /* 0x000fe20000000f00 */
[----:B------:R-:W-:Y:S01]  /*02b0*/  ULOP3.LUT UR4, UR18, 0x7ffffff8, URZ, 0xc0, !UPT ;  /* 0x7ffffff812047892 */ /* 0x000fe2000f8ec0ff */
[----:B------:R-:W-:-:S03]  /*02c0*/  MOV R15, R13 ;  /* 0x0000000d000f7202 */ /* 0x000fc60000000f00 */
[----:B------:R-:W-:Y:S02]  /*02d0*/  UIADD3 UR5, UPT, UPT, -UR4, URZ, URZ ;  /* 0x000000ff04057290 */ /* 0x000fe4000fffe1ff */
[----:B0-----:R-:W-:Y:S02]  /*02e0*/  UIMAD.WIDE.U32 UR6, UR18, 0xc, UR20 ;  /* 0x0000000c120678a5 */ /* 0x001fe4000f8e0014 */
[----:B------:R-:W-:Y:S02]  /*02f0*/  UIMAD.WIDE.U32 UR8, UR18, 0x10, UR20 ;  /* 0x00000010120878a5 */ /* 0x000fe4000f8e0014 */
[----:B------:R-:W-:Y:S02]  /*0300*/  UIMAD.WIDE.U32 UR10, UR18, 0x14, UR20 ;  /* 0x00000014120a78a5 */ /* 0x000fe4000f8e0014 */
[----:B------:R-:W-:Y:S02]  /*0310*/  UIMAD.WIDE.U32 UR12, UR18, 0x18, UR20 ;  /* 0x00000018120c78a5 */ /* 0x000fe4000f8e0014 */
[----:B------:R-:W-:-:S12]  /*0320*/  UIMAD.WIDE.U32 UR14, UR18, 0x1c, UR20 ;  /* 0x0000001c120e78a5 */ /* 0x000fd8000f8e0014 */
.L_x_2:
[----:B------:R-:W0:Y:S01]  /*0330*/  LDC.64 R2, c[0x0][0x380] ;  /* 0x0000e000ff027b82 */ /* 0x000e220000000a00 */
[----:B------:R-:W-:Y:S01]  /*0340*/  HFMA2 R8, -RZ, RZ, 0, 2.384185791015625e-07 ;  /* 0x00000004ff087431 */ /* 0x000fe200000001ff */
[----:B------:R-:W-:Y:S02]  /*0350*/  UIMAD.WIDE.U32 UR24, UR18, 0x4, UR20 ;  /* 0x00000004121878a5 */ /* 0x000fe4000f8e0014 */
[----:B------:R-:W-:-:S04]  /*0360*/  UIMAD.WIDE.U32 UR22, UR18, 0x8, UR20 ;  /* 0x00000008121678a5 */ /* 0x000fc8000f8e0014 */
[----:B------:R-:W-:Y:S01]  /*0370*/  MOV R4, UR24 ;  /* 0x0000001800047c02 */ /* 0x000fe20008000f00 */
[----:B------:R-:W-:Y:S01]  /*0380*/  IMAD.U32 R5, RZ, RZ, UR25 ;  /* 0x00000019ff057e24 */ /* 0x000fe2000f8e00ff */
[----:B------:R-:W-:Y:S01]  /*0390*/  MOV R6, UR22 ;  /* 0x0000001600067c02 */ /* 0x000fe20008000f00 */
[----:B------:R-:W-:Y:S01]  /*03a0*/  IMAD.WIDE R8, R15, R8, UR20 ;  /* 0x000000140f087e25 */ /* 0x000fe2000f8e0208 */
[----:B------:R-:W-:-:S03]  /*03b0*/  MOV R7, UR23 ;  /* 0x0000001700077c02 */ /* 0x000fc60008000f00 */
[----:B------:R-:W-:Y:S02]  /*03c0*/  HFMA2 R10, -RZ, RZ, 0, 2.384185791015625e-07 ;  /* 0x00000004ff0a7431 */ /* 0x000fe400000001ff */
[C---:B------:R-:W-:Y:S01]  /*03d0*/  IMAD.WIDE R4, R15.reuse, 0x4, R4 ;  /* 0x000000040f047825 */ /* 0x040fe200078e0204 */
[----:B------:R1:W2:Y:S01]  /*03e0*/  LDG.E R20, desc[UR16][R8.64] ;  /* 0x0000001008147981 */ /* 0x0002a2000c1e1900 */
[----:B------:R-:W-:Y:S02]  /*03f0*/  MOV R24, 0x4 ;  /* 0x0000000400187802 */ /* 0x000fe40000000f00 */
[----:B0-----:R-:W-:Y:S01]  /*0400*/  IMAD.WIDE R2, R14, 0x4, R2 ;  /* 0x000000040e027825 */ /* 0x001fe200078e0202 */
[----:B------:R0:W3:Y:S04]  /*0410*/  LDG.E R19, desc[UR16][R4.64] ;  /* 0x0000001004137981 */ /* 0x0000e8000c1e1900 */
[----:B------:R-:W2:Y:S01]  /*0420*/  LDG.E R21, desc[UR16][R2.64] ;  /* 0x0000001002157981 */ /* 0x000ea2000c1e1900 */
[----:B------:R-:W-:-:S03]  /*0430*/  IMAD.WIDE R6, R15, 0x4, R6 ;  /* 0x000000040f067825 */ /* 0x000fc600078e0206 */
[----:B------:R-:W3:Y:S01]  /*0440*/  LDG.E R18, desc[UR16][R2.64+0x4] ;  /* 0x0000041002127981 */ /* 0x000ee2000c1e1900 */
[C---:B------:R-:W-:Y:S01]  /*0450*/  IMAD.WIDE R24, R15.reuse, R24, UR6 ;  /* 0x000000060f187e25 */ /* 0x040fe2000f8e0218 */
[----:B------:R-:W-:Y:S02]  /*0460*/  MOV R26, 0x4 ;  /* 0x00000004001a7802 */ /* 0x000fe40000000f00 */
[----:B------:R4:W5:Y:S01]  /*0470*/  LDG.E R17, desc[UR16][R6.64] ;  /* 0x0000001006117981 */ /* 0x000962000c1e1900 */
[----:B-1----:R-:W-:-:S03]  /*0480*/  IMAD.WIDE R8, R15, R10, UR8 ;  /* 0x000000080f087e25 */ /* 0x002fc6000f8e020a */
[----:B------:R-:W5:Y:S01]  /*0490*/  LDG.E R16, desc[UR16][R2.64+0x8] ;  /* 0x0000081002107981 */ /* 0x000f62000c1e1900 */
[----:B------:R-:W-:Y:S02]  /*04a0*/  HFMA2 R28, -RZ, RZ, 0, 2.384185791015625e-07 ;  /* 0x00000004ff1c7431 */ /* 0x000fe400000001ff */
[C---:B0-----:R-:W-:Y:S01]  /*04b0*/  IMAD.WIDE R4, R15.reuse, R26, UR10 ;  /* 0x0000000a0f047e25 */ /* 0x041fe2000f8e021a */
[----:B------:R-:W5:Y:S04]  /*04c0*/  LDG.E R23, desc[UR16][R24.64] ;  /* 0x0000001018177981 */ /* 0x000f68000c1e1900 */
[----:B------:R-:W5:Y:S01]  /*04d0*/  LDG.E R22, desc[UR16][R2.64+0xc] ;  /* 0x00000c1002167981 */ /* 0x000f62000c1e1900 */
[----:B----4-:R-:W-:-:S03]  /*04e0*/  IMAD.WIDE R6, R15, R10, UR12 ;  /* 0x0000000c0f067e25 */ /* 0x010fc6000f8e020a */
[----:B------:R-:W4:Y:S04]  /*04f0*/  LDG.E R9, desc[UR16][R8.64] ;  /* 0x0000001008097981 */ /* 0x000f28000c1e1900 */
[----:B------:R-:W4:Y:S01]  /*0500*/  LDG.E R26, desc[UR16][R2.64+0x10] ;  /* 0x00001010021a7981 */ /* 0x000f22000c1e1900 */
[----:B------:R-:W-:-:S03]  /*0510*/  IMAD.WIDE R10, R15, R28, UR14 ;  /* 0x0000000e0f0a7e25 */ /* 0x000fc6000f8e021c */
[----:B------:R-:W4:Y:S04]  /*0520*/  LDG.E R4, desc[UR16][R4.64] ;  /* 0x0000001004047981 */ /* 0x000f28000c1e1900 */
[----:B------:R-:W4:Y:S04]  /*0530*/  LDG.E R27, desc[UR16][R2.64+0x14] ;  /* 0x00001410021b7981 */ /* 0x000f28000c1e1900 */
[----:B------:R-:W4:Y:S04]  /*0540*/  LDG.E R7, desc[UR16][R6.64] ;  /* 0x0000001006077981 */ /* 0x000f28000c1e1900 */
[----:B------:R-:W4:Y:S04]  /*0550*/  LDG.E R24, desc[UR16][R2.64+0x18] ;  /* 0x0000181002187981 */ /* 0x000f28000c1e1900 */
[----:B------:R-:W4:Y:S04]  /*0560*/  LDG.E R10, desc[UR16][R10.64] ;  /* 0x000000100a0a7981 */ /* 0x000f28000c1e1900 */
[----:B------:R-:W4:Y:S01]  /*0570*/  LDG.E R28, desc[UR16][R2.64+0x1c] ;  /* 0x00001c10021c7981 */ /* 0x000f22000c1e1900 */
[----:B------:R-:W-:-:S04]  /*0580*/  UIADD3 UR5, UPT, UPT, UR5, 0x8, URZ ;  /* 0x0000000805057890 */ /* 0x000fc8000fffe0ff */
[----:B------:R-:W-:Y:S01]  /*0590*/  UISETP.NE.AND UP1, UPT, UR5, URZ, UPT ;  /* 0x000000ff0500728c */ /* 0x000fe2000bf25270 */
[----:B------:R-:W-:Y:S01]  /*05a0*/  IADD3 R14, PT, PT, R14, 0x8, RZ ;  /* 0x000000080e0e7810 */ /* 0x000fe20007ffe0ff */
[----:B--2---:R-:W-:-:S04]  /*05b0*/  FFMA R21, R21, R20, R12 ;  /* 0x0000001415157223 */ /* 0x004fc8000000000c */
[----:B---3--:R-:W-:-:S04]  /*05c0*/  FFMA R19, R18, R19, R21 ;  /* 0x0000001312137223 */ /* 0x008fc80000000015 */
[----:B-----5:R-:W-:-:S04]  /*05d0*/  FFMA R17, R16, R17, R19 ;  /* 0x0000001110117223 */ /* 0x020fc80000000013 */
[----:B------:R-:W-:-:S04]  /*05e0*/  FFMA R17, R22, R23, R17 ;  /* 0x0000001716117223 */ /* 0x000fc80000000011 */
[----:B----4-:R-:W-:-:S04]  /*05f0*/  FFMA R26, R26, R9, R17 ;  /* 0x000000091a1a7223 */ /* 0x010fc80000000011 */
[----:B------:R-:W-:Y:S01]  /*0600*/  FFMA R27, R27, R4, R26 ;  /* 0x000000041b1b7223 */ /* 0x000fe2000000001a */
[----:B------:R-:W-:-:S03]  /*0610*/  IMAD.U32 R4, RZ, RZ, UR18 ;  /* 0x00000012ff047e24 */ /* 0x000fc6000f8e00ff */
[----:B------:R-:W-:Y:S02]  /*0620*/  FFMA R7, R24, R7, R27 ;  /* 0x0000000718077223 */ /* 0x000fe4000000001b */
[----:B------:R-:W-:Y:S02]  /*0630*/  LEA R15, R4, R15, 0x3 ;  /* 0x0000000f040f7211 */ /* 0x000fe400078e18ff */
[----:B------:R-:W-:Y:S01]  /*0640*/  FFMA R12, R28, R10, R7 ;  /* 0x0000000a1c0c7223 */ /* 0x000fe20000000007 */
[----:B------:R-:W-:Y:S06]  /*0650*/  BRA.U UP1, `(.L_x_2) ;  /* 0xfffffffd01347547 */ /* 0x000fec000b83ffff */
.L_x_1:
[----:B------:R-:W-:Y:S05]  /*0660*/  BRA.U !UP0, `(.L_x_0) ;  /* 0x0000000508147547 */ /* 0x000fea000b800000 */
[----:B------:R-:W-:Y:S01]  /*0670*/  UISETP.GE.U32.AND UP0, UPT, UR19, 0x4, UPT ;  /* 0x000000041300788c */ /* 0x000fe2000bf06070 */
[----:B------:R-:W-:Y:S01]  /*0680*/  IADD3 R2, PT, PT, R0, -R13, RZ ;  /* 0x8000000d00027210 */ /* 0x000fe20007ffe0ff */
[----:B------:R-:W-:-:S04]  /*0690*/  ULOP3.LUT UR5, UR18, 0x3, URZ, 0xc0, !UPT ;  /* 0x0000000312057892 */ /* 0x000fc8000f8ec0ff */
[----:B------:R-:W-:-:S03]  /*06a0*/  UISETP.NE.AND UP1, UPT, UR5, URZ, UPT ;  /* 0x000000ff0500728c */ /* 0x000fc6000bf25270 */
[----:B------:R-:W-:Y:S08]  /*06b0*/  BRA.U !UP0, `(.L_x_3) ;  /* 0x0000000108687547 */ /* 0x000ff0000b800000 */
[----:B------:R-:W0:Y:S01]  /*06c0*/  LDC.64 R6, c[0x0][0x388] ;  /* 0x0000e200ff067b82 */ /* 0x000e220000000a00 */
[----:B------:R-:W-:Y:S01]  /*06d0*/  MOV R8, UR4 ;  /* 0x0000000400087c02 */ /* 0x000fe20008000f00 */
[----:B------:R-:W-:Y:S01]  /*06e0*/  IMAD.U32 R11, RZ, RZ, UR18 ;  /* 0x00000012ff0b7e24 */ /* 0x000fe2000f8e00ff */
[----:B------:R-:W-:-:S03]  /*06f0*/  IADD3 R3, PT, PT, R2, UR4, RZ ;  /* 0x0000000402037c10 */ /* 0x000fc6000fffe0ff */
[----:B------:R-:W-:Y:S02]  /*0700*/  IMAD R9, R8, UR18, R13 ;  /* 0x0000001208097c24 */ /* 0x000fe4000f8e020d */
[----:B------:R-:W1:Y:S01]  /*0710*/  LDC.64 R4, c[0x0][0x380] ;  /* 0x0000e000ff047b82 */ /* 0x000e620000000a00 */
[----:B------:R-:W-:Y:S01]  /*0720*/  MOV R15, UR18 ;  /* 0x00000012000f7c02 */ /* 0x000fe20008000f00 */
[----:B0-----:R-:W-:Y:S01]  /*0730*/  IMAD.WIDE R6, R9, 0x4, R6 ;  /* 0x0000000409067825 */ /* 0x001fe200078e0206 */
[----:B------:R-:W-:-:S05]  /*0740*/  MOV R9, UR18 ;  /* 0x0000001200097c02 */ /* 0x000fca0008000f00 */
[----:B------:R-:W-:Y:S02]  /*0750*/  IMAD.WIDE.U32 R8, R9, 0x4, R6 ;  /* 0x0000000409087825 */ /* 0x000fe400078e0006 */
[----:B------:R-:W2:Y:S02]  /*0760*/  LDG.E R6, desc[UR16][R6.64] ;  /* 0x0000001006067981 */ /* 0x000ea4000c1e1900 */
[----:B-1----:R-:W-:-:S04]  /*0770*/  IMAD.WIDE R4, R3, 0x4, R4 ;  /* 0x0000000403047825 */ /* 0x002fc800078e0204 */
[----:B------:R-:W-:Y:S01]  /*0780*/  IMAD.WIDE.U32 R10, R11, 0x4, R8 ;  /* 0x000000040b0a7825 */ /* 0x000fe200078e0008 */
[----:B------:R-:W2:Y:S04]  /*0790*/  LDG.E R3, desc[UR16][R4.64] ;  /* 0x0000001004037981 */ /* 0x000ea8000c1e1900 */
[----:B------:R-:W3:Y:S01]  /*07a0*/  LDG.E R8, desc[UR16][R8.64] ;  /* 0x0000001008087981 */ /* 0x000ee2000c1e1900 */
[----:B------:R-:W-:-:S03]  /*07b0*/  IMAD.WIDE.U32 R14, R15, 0x4, R10 ;  /* 0x000000040f0e7825 */ /* 0x000fc600078e000a */
[----:B------:R-:W3:Y:S04]  /*07c0*/  LDG.E R16, desc[UR16][R4.64+0x4] ;  /* 0x0000041004107981 */ /* 0x000ee8000c1e1900 */
[----:B------:R-:W4:Y:S04]  /*07d0*/  LDG.E R17, desc[UR16][R10.64] ;  /* 0x000000100a117981 */ /* 0x000f28000c1e1900 */
[----:B------:R-:W4:Y:S04]  /*07e0*/  LDG.E R18, desc[UR16][R4.64+0x8] ;  /* 0x0000081004127981 */ /* 0x000f28000c1e1900 */
[----:B------:R-:W5:Y:S04]  /*07f0*/  LDG.E R20, desc[UR16][R4.64+0xc] ;  /* 0x00000c1004147981 */ /* 0x000f68000c1e1900 */
[----:B------:R-:W5:Y:S01]  /*0800*/  LDG.E R14, desc[UR16][R14.64] ;  /* 0x000000100e0e7981 */ /* 0x000f62000c1e1900 */
[----:B------:R-:W-:Y:S01]  /*0810*/  UIADD3 UR4, UPT, UPT, UR4, 0x4, URZ ;  /* 0x0000000404047890 */ /* 0x000fe2000fffe0ff */
[----:B--2---:R-:W-:-:S04]  /*0820*/  FFMA R3, R3, R6, R12 ;  /* 0x0000000603037223 */ /* 0x004fc8000000000c */
[----:B---3--:R-:W-:-:S04]  /*0830*/  FFMA R3, R16, R8, R3 ;  /* 0x0000000810037223 */ /* 0x008fc80000000003 */
[----:B----4-:R-:W-:-:S04]  /*0840*/  FFMA R3, R18, R17, R3 ;  /* 0x0000001112037223 */ /* 0x010fc80000000003 */
[----:B-----5:R-:W-:-:S07]  /*0850*/  FFMA R12, R20, R14, R3 ;  /* 0x0000000e140c7223 */ /* 0x020fce0000000003 */
.L_x_3:
[----:B------:R-:W-:Y:S05]  /*0860*/  BRA.U !UP1, `(.L_x_0) ;  /* 0x0000000109947547 */ /* 0x000fea000b800000 */
[----:B------:R-:W-:Y:S01]  /*0870*/  UISETP.NE.AND UP0, UPT, UR5, 0x1, UPT ;  /* 0x000000010500788c */ /* 0x000fe2000bf05270 */
[----:B------:R-:W-:Y:S01]  /*0880*/  MOV R4, UR4 ;  /* 0x0000000400047c02 */ /* 0x000fe20008000f00 */
[----:B------:R-:W-:Y:S02]  /*0890*/  ULOP3.LUT UR5, UR18, 0x1, URZ, 0xc0, !UPT ;  /* 0x0000000112057892 */ /* 0x000fe4000f8ec0ff */
[----:B------:R-:W-:Y:S02]  /*08a0*/  MOV R5, UR18 ;  /* 0x0000001200057c02 */ /* 0x000fe40008000f00 */
[----:B------:R-:W-:Y:S01]  /*08b0*/  UISETP.NE.U32.AND UP1, UPT, UR5, 0x1, UPT ;  /* 0x000000010500788c */ /* 0x000fe2000bf25070 */
[----:B------:R-:W-:-:S04]  /*08c0*/  PLOP3.LUT P0, PT, PT, PT, UP0, 0x80, 0x8 ;  /* 0x000000000008781c */ /* 0x000fc80003f0f008 */
[----:B------:R-:W0:Y:S01]  /*08d0*/  @UP0 LDCU.128 UR8, c[0x0][0x380] ;  /* 0x00007000ff0807ac */ /* 0x000e220008000c00 */
[----:B------:R-:W-:-:S05]  /*08e0*/  PLOP3.LUT P1, PT, PT, PT, UP1, 0x80, 0x8 ;  /* 0x000000000008781c */ /* 0x000fca0003f2f018 */
[----:B------:R-:W1:Y:S03]  /*08f0*/  @!UP1 LDCU.128 UR12, c[0x0][0x380] ;  /* 0x00007000ff0c97ac */ /* 0x000e660008000c00 */
[----:B------:R-:W-:Y:S01]  /*0900*/  @P0 IMAD R3, R4, UR18, R13 ;  /* 0x0000001204030c24 */ /* 0x000fe2000f8e020d */
[----:B0-----:R-:W-:Y:S02]  /*0910*/  MOV R10, UR10 ;  /* 0x0000000a000a7c02 */ /* 0x001fe40008000f00 */
[----:B------:R-:W-:Y:S02]  /*0920*/  MOV R11, UR11 ;  /* 0x0000000b000b7c02 */ /* 0x000fe40008000f00 */
[----:B------:R-:W-:Y:S02]  /*0930*/  MOV R6, UR8 ;  /* 0x0000000800067c02 */ /* 0x000fe40008000f00 */
[----:B------:R-:W-:Y:S01]  /*0940*/  MOV R7, UR9 ;  /* 0x0000000900077c02 */ /* 0x000fe20008000f00 */
[----:B------:R-:W-:-:S04]  /*0950*/  @P0 IMAD.WIDE R10, R3, 0x4, R10 ;  /* 0x00000004030a0825 */ /* 0x000fc800078e020a */
[C---:B------:R-:W-:Y:S01]  /*0960*/  @P0 VIADD R3, R2.reuse, UR4 ;  /* 0x0000000402030c36 */ /* 0x040fe20008000000 */
[----:B------:R-:W-:Y:S01]  /*0970*/  @UP0 UIADD3 UR4, UPT, UPT, UR4, 0x2, URZ ;  /* 0x0000000204040890 */ /* 0x000fe2000fffe0ff */
[----:B-1----:R-:W-:Y:S02]  /*0980*/  MOV R8, UR12 ;  /* 0x0000000c00087c02 */ /* 0x002fe40008000f00 */
[----:B------:R-:W-:Y:S01]  /*0990*/  MOV R9, UR13 ;  /* 0x0000000d00097c02 */ /* 0x000fe20008000f00 */
[----:B------:R-:W-:Y:S01]  /*09a0*/  @P0 IMAD.WIDE R6, R3, 0x4, R6 ;  /* 0x0000000403060825 */ /* 0x000fe200078e0206 */
[----:B------:R-:W-:Y:S01]  /*09b0*/  MOV R14, UR14 ;  /* 0x0000000e000e7c02 */ /* 0x000fe20008000f00 */
[----:B------:R-:W2:Y:S01]  /*09c0*/  @P0 LDG.E R16, desc[UR16][R10.64] ;  /* 0x000000100a100981 */ /* 0x000ea2000c1e1900 */
[----:B------:R-:W-:Y:S01]  /*09d0*/  MOV R18, UR4 ;  /* 0x0000000400127c02 */ /* 0x000fe20008000f00 */
[----:B------:R-:W-:Y:S01]  /*09e0*/  @P0 IMAD.WIDE.U32 R4, R5, 0x4, R10 ;  /* 0x0000000405040825 */ /* 0x000fe200078e000a */
[----:B------:R-:W-:Y:S01]  /*09f0*/  @!P1 IADD3 R3, PT, PT, R2, UR4, RZ ;  /* 0x0000000402039c10 */ /* 0x000fe2000fffe0ff */
[----:B------:R-:W2:Y:S01]  /*0a00*/  @P0 LDG.E R17, desc[UR16][R6.64] ;  /* 0x0000001006110981 */ /* 0x000ea2000c1e1900 */
[----:B------:R-:W-:Y:S01]  /*0a10*/  MOV R15, UR15 ;  /* 0x0000000f000f7c02 */ /* 0x000fe20008000f00 */
[----:B------:R-:W-:-:S02]  /*0a20*/  @!P1 IMAD R13, R18, UR18, R13 ;  /* 0x00000012120d9c24 */ /* 0x000fc4000f8e020d */
[----:B------:R-:W-:Y:S01]  /*0a30*/  @!P1 IMAD.WIDE R2, R3, 0x4, R8 ;  /* 0x0000000403029825 */ /* 0x000fe200078e0208 */
[----:B------:R-:W3:Y:S03]  /*0a40*/  @P0 LDG.E R19, desc[UR16][R6.64+0x4] ;  /* 0x0000041006130981 */ /* 0x000ee6000c1e1900 */
[----:B------:R-:W-:Y:S01]  /*0a50*/  @!P1 IMAD.WIDE R8, R13, 0x4, R14 ;  /* 0x000000040d089825 */ /* 0x000fe200078e020e */
[----:B------:R-:W3:Y:S04]  /*0a60*/  @P0 LDG.E R4, desc[UR16][R4.64] ;  /* 0x0000001004040981 */ /* 0x000ee8000c1e1900 */
[----:B------:R-:W4:Y:S04]  /*0a70*/  @!P1 LDG.E R3, desc[UR16][R2.64] ;  /* 0x0000001002039981 */ /* 0x000f28000c1e1900 */
[----:B------:R-:W4:Y:S01]  /*0a80*/  @!P1 LDG.E R8, desc[UR16][R8.64] ;  /* 0x0000001008089981 */ /* 0x000f22000c1e1900 */
[----:B--2---:R-:W-:-:S04]  /*0a90*/  @P0 FFMA R16, R17, R16, R12 ;  /* 0x0000001011100223 */ /* 0x004fc8000000000c */
[----:B---3--:R-:W-:-:S04]  /*0aa0*/  @P0 FFMA R12, R19, R4, R16 ;  /* 0x00000004130c0223 */ /* 0x008fc80000000010 */
[----:B----4-:R-:W-:-:S07]  /*0ab0*/  @!P1 FFMA R12, R3, R8, R12 ;  /* 0x00000008030c9223 */ /* 0x010fce000000000c */
.L_x_0:
[----:B------:R-:W0:Y:S02]  /*0ac0*/  LDC.64 R2, c[0x0][0x390] ;  /* 0x0000e400ff027b82 */ /* 0x000e240000000a00 */
[----:B0-----:R-:W-:-:S05]  /*0ad0*/  IMAD.WIDE R2, R0, 0x4, R2 ;  /* 0x0000000400027825 */ /* 0x001fca00078e0202 */
[----:B------:R-:W-:Y:S01]  /*0ae0*/  STG.E desc[UR16][R2.64], R12 ;  /* 0x0000000c02007986 */ /* 0x000fe2000c101910 */
[----:B------:R-:W-:Y:S05]  /*0af0*/  EXIT ;  /* 0x000000000000794d */ /* 0x000fea0003800000 */
.L_x_4:
[----:B------:R-:W-:-:S00]  /*0b00*/  BRA `(.L_x_4) ;  /* 0xfffffffc00fc7947 */ /* 0x000fc0000383ffff */
[----:B------:R-:W-:-:S00]  /*0b10*/  NOP ;  /* 0x0000000000007918 */ /* 0x000fc00000000000 */
        /* <DEDUP_REMOVED lines=14> */
.L_x_6:


//--------------------- .text._Z15matrixSubKernelPKfS0_Pfi --------------------------
	.section	.text._Z15matrixSubKernelPKfS0_Pfi,"ax",@progbits
	.align	128
        .global         _Z15matrixSubKernelPKfS0_Pfi
        .type           _Z15matrixSubKernelPKfS0_Pfi,@function
        .size           _Z15matrixSubKernelPKfS0_Pfi,(.L_x_7 - _Z15matrixSubKernelPKfS0_Pfi)
        .other          _Z15matrixSubKernelPKfS0_Pfi,@"STO_CUDA_ENTRY STV_DEFAULT"
_Z15matrixSubKernelPKfS0_Pfi:
.text._Z15matrixSubKernelPKfS0_Pfi:
        /* <DEDUP_REMOVED lines=9> */
[----:B------:R-:W0:Y:S01]  /*0090*/  LDC.64 R2, c[0x0][0x380] ;  /* 0x0000e000ff027b82 */ /* 0x000e220000000a00 */
[----:B------:R-:W1:Y:S07]  /*00a0*/  LDCU.64 UR4, c[0x0][0x358] ;  /* 0x00006b00ff0477ac */ /* 0x000e6e0008000a00 */
[----:B------:R-:W2:Y:S08]  /*00b0*/  LDC.64 R4, c[0x0][0x388] ;  /* 0x0000e200ff047b82 */ /* 0x000eb00000000a00 */
[----:B------:R-:W3:Y:S01]  /*00c0*/  LDC.64 R6, c[0x0][0x390] ;  /* 0x0000e400ff067b82 */ /* 0x000ee20000000a00 */
[----:B0-----:R-:W-:-:S06]  /*00d0*/  IMAD.WIDE R2, R9, 0x4, R2 ;  /* 0x0000000409027825 */ /* 0x001fcc00078e0202 */
[----:B-1----:R-:W4:Y:S01]  /*00e0*/  LDG.E R2, desc[UR4][R2.64] ;  /* 0x0000000402027981 */ /* 0x002f22000c1e1900 */
[----:B--2---:R-:W-:-:S06]  /*00f0*/  IMAD.WIDE R4, R9, 0x4, R4 ;  /* 0x0000000409047825 */ /* 0x004fcc00078e0204 */
[----:B------:R-:W4:Y:S01]  /*0100*/  LDG.E R5, desc[UR4][R4.64] ;  /* 0x0000000404057981 */ /* 0x000f22000c1e1900 */
[----:B---3--:R-:W-:-:S04]  /*0110*/  IMAD.WIDE R6, R9, 0x4, R6 ;  /* 0x0000000409067825 */ /* 0x008fc800078e0206 */
[----:B----4-:R-:W-:-:S05]  /*0120*/  FADD R9, R2, -R5 ;  /* 0x8000000502097221 */ /* 0x010fca0000000000 */
[----:B------:R-:W-:Y:S01]  /*0130*/  STG.E desc[UR4][R6.64], R9 ;  /* 0x0000000906007986 */ /* 0x000fe2000c101904 */
[----:B------:R-:W-:Y:S05]  /*0140*/  EXIT ;  /* 0x000000000000794d */ /* 0x000fea0003800000 */
.L_x_5:
        /* <DEDUP_REMOVED lines=11> */
.L_x_7:


//--------------------- .nv.shared.reserved.0     --------------------------
	.section	.nv.shared.reserved.0,"aw",@nobits
	.weak		__nv_reservedSMEM_offset_0_alias
	.size		__nv_reservedSMEM_offset_0_alias, 0, 64
	.other		__nv_reservedSMEM_offset_0_alias,@"STO_CUDA_RESERVED_SHARED STV_DEFAULT"
__nv_reservedSMEM_offset_0_alias:
	.zero		0
	.zero		64


//--------------------- .nv.constant0._Z15matrixMulKernelPKfS0_Pfi --------------------------
	.section	.nv.constant0._Z15matrixMulKernelPKfS0_Pfi,"a",@progbits
	.sectionflags	@""
	.align	4
.nv.constant0._Z15matrixMulKernelPKfS0_Pfi:
	.zero		924


//--------------------- .nv.constant0._Z15matrixSubKernelPKfS0_Pfi --------------------------
	.section	.nv.constant0._Z15matrixSubKernelPKfS0_Pfi,"a",@progbits
	.sectionflags	@""
	.align	4
.nv.constant0._Z15matrixSubKernelPKfS0_Pfi:
	.zero		924


//--------------------- SYMBOLS --------------------------

	.type		.nv.reservedSmem.offset0,@object
	.size		.nv.reservedSmem.offset0,0x4
